	.headerflags	@"EF_CUDA_TEXMODE_UNIFIED EF_CUDA_64BIT_ADDRESS EF_CUDA_ACCELERATORS EF_CUDA_SM90 EF_CUDA_VIRTUAL_SM(EF_CUDA_SM90)"
	.elftype	@"ET_EXEC"


//--------------------- .nv.info                  --------------------------
	.section	.nv.info,"",@"SHT_CUDA_INFO"
	.align	4


	//----- nvinfo : EIATTR_REGCOUNT
	.align		4
        /*0000*/ 	.byte	0x04, 0x2f
        /*0002*/ 	.short	(.L_3 - .L_2)
	.align		4
.L_2:
        /*0004*/ 	.word	index@(triton_poi_fused__native_batch_norm_legit_no_training_relu_17)
        /*0008*/ 	.word	0x00000012


	//----- nvinfo : EIATTR_MIN_STACK_SIZE
	.align		4
.L_3:
        /*000c*/ 	.byte	0x04, 0x12
        /*000e*/ 	.short	(.L_5 - .L_4)
	.align		4
.L_4:
        /*0010*/ 	.word	index@(triton_poi_fused__native_batch_norm_legit_no_training_relu_17)
        /*0014*/ 	.word	0x00000000


	//----- nvinfo : EIATTR_FRAME_SIZE
	.align		4
.L_5:
        /*0018*/ 	.byte	0x04, 0x11
        /*001a*/ 	.short	(.L_7 - .L_6)
	.align		4
.L_6:
        /*001c*/ 	.word	index@(triton_poi_fused__native_batch_norm_legit_no_training_relu_17)
        /*0020*/ 	.word	0x00000000


	//----- nvinfo : EIATTR_MIN_STACK_SIZE
	.align		4
.L_7:
        /*0024*/ 	.byte	0x04, 0x12
        /*0026*/ 	.short	(.L_9 - .L_8)
	.align		4
.L_8:
        /*0028*/ 	.word	index@(triton_poi_fused__native_batch_norm_legit_no_training_relu_17)
        /*002c*/ 	.word	0x00000000
.L_9:


//--------------------- .nv.info.triton_poi_fused__native_batch_norm_legit_no_training_relu_17 --------------------------
	.section	.nv.info.triton_poi_fused__native_batch_norm_legit_no_training_relu_17,"",@"SHT_CUDA_INFO"
	.sectionflags	@""
	.align	4


	//----- nvinfo : EIATTR_CUDA_API_VERSION
	.align		4
        /*0000*/ 	.byte	0x04, 0x37
        /*0002*/ 	.short	(.L_11 - .L_10)
.L_10:
        /*0004*/ 	.word	0x0000007c


	//----- nvinfo : EIATTR_KPARAM_INFO
	.align		4
.L_11:
        /*0008*/ 	.byte	0x04, 0x17
        /*000a*/ 	.short	(.L_13 - .L_12)
.L_12:
        /*000c*/ 	.word	0x00000000
        /*0010*/ 	.short	0x0006
        /*0012*/ 	.short	0x0030
        /*0014*/ 	.byte	0x00, 0xf0, 0x11, 0x00


	//----- nvinfo : EIATTR_KPARAM_INFO
	.align		4
.L_13:
        /*0018*/ 	.byte	0x04, 0x17
        /*001a*/ 	.short	(.L_15 - .L_14)
.L_14:
        /*001c*/ 	.word	0x00000000
        /*0020*/ 	.short	0x0005
        /*0022*/ 	.short	0x0028
        /*0024*/ 	.byte	0x00, 0xf4, 0x21, 0x00


	//----- nvinfo : EIATTR_KPARAM_INFO
	.align		4
.L_15:
        /*0028*/ 	.byte	0x04, 0x17
        /*002a*/ 	.short	(.L_17 - .L_16)
.L_16:
        /*002c*/ 	.word	0x00000000
        /*0030*/ 	.short	0x0004
        /*0032*/ 	.short	0x0020
        /*0034*/ 	.byte	0x00, 0xf4, 0x21, 0x00


	//----- nvinfo : EIATTR_KPARAM_INFO
	.align		4
.L_17:
        /*0038*/ 	.byte	0x04, 0x17
        /*003a*/ 	.short	(.L_19 - .L_18)
.L_18:
        /*003c*/ 	.word	0x00000000
        /*0040*/ 	.short	0x0003
        /*0042*/ 	.short	0x0018
        /*0044*/ 	.byte	0x00, 0xf4, 0x21, 0x00


	//----- nvinfo : EIATTR_KPARAM_INFO
	.align		4
.L_19:
        /*0048*/ 	.byte	0x04, 0x17
        /*004a*/ 	.short	(.L_21 - .L_20)
.L_20:
        /*004c*/ 	.word	0x00000000
        /*0050*/ 	.short	0x0002
        /*0052*/ 	.short	0x0010
        /*0054*/ 	.byte	0x00, 0xf4, 0x21, 0x00


	//----- nvinfo : EIATTR_KPARAM_INFO
	.align		4
.L_21:
        /*0058*/ 	.byte	0x04, 0x17
        /*005a*/ 	.short	(.L_23 - .L_22)
.L_22:
        /*005c*/ 	.word	0x00000000
        /*0060*/ 	.short	0x0001
        /*0062*/ 	.short	0x0008
        /*0064*/ 	.byte	0x00, 0xf4, 0x21, 0x00


	//----- nvinfo : EIATTR_KPARAM_INFO
	.align		4
.L_23:
        /*0068*/ 	.byte	0x04, 0x17
        /*006a*/ 	.short	(.L_25 - .L_24)
.L_24:
        /*006c*/ 	.word	0x00000000
        /*0070*/ 	.short	0x0000
        /*0072*/ 	.short	0x0000
        /*0074*/ 	.byte	0x00, 0xf4, 0x21, 0x00


	//----- nvinfo : EIATTR_SPARSE_MMA_MASK
	.align		4
.L_25:
        /*0078*/ 	.byte	0x03, 0x50
        /*007a*/ 	.short	0x0000


	//----- nvinfo : EIATTR_MAXREG_COUNT
	.align		4
        /*007c*/ 	.byte	0x03, 0x1b
        /*007e*/ 	.short	0x00ff


	//----- nvinfo : EIATTR_EXIT_INSTR_OFFSETS
	.align		4
        /*0080*/ 	.byte	0x04, 0x1c
        /*0082*/ 	.short	(.L_27 - .L_26)


	//   ....[0]....
.L_26:
        /*0084*/ 	.word	0x000003d0


	//----- nvinfo : EIATTR_REQNTID
	.align		4
.L_27:
        /*0088*/ 	.byte	0x04, 0x10
        /*008a*/ 	.short	(.L_29 - .L_28)
.L_28:
        /*008c*/ 	.word	0x00000080
        /*0090*/ 	.word	0x00000001
        /*0094*/ 	.word	0x00000001


	//----- nvinfo : EIATTR_CBANK_PARAM_SIZE
	.align		4
.L_29:
        /*0098*/ 	.byte	0x03, 0x19
        /*009a*/ 	.short	0x0034


	//----- nvinfo : EIATTR_PARAM_CBANK
	.align		4
        /*009c*/ 	.byte	0x04, 0x0a
        /*009e*/ 	.short	(.L_31 - .L_30)
	.align		4
.L_30:
        /*00a0*/ 	.word	index@(.nv.constant0.triton_poi_fused__native_batch_norm_legit_no_training_relu_17)
        /*00a4*/ 	.short	0x0210
        /*00a6*/ 	.short	0x0034


	//----- nvinfo : EIATTR_SW_WAR
	.align		4
.L_31:
        /*00a8*/ 	.byte	0x04, 0x36
        /*00aa*/ 	.short	(.L_33 - .L_32)
.L_32:
        /*00ac*/ 	.word	0x00000008
.L_33:


//--------------------- .nv.callgraph             --------------------------
	.section	.nv.callgraph,"",@"SHT_CUDA_CALLGRAPH"
	.align	4
	.sectionentsize	8
	.align		4
        /*0000*/ 	.word	0x00000000
	.align		4
        /*0004*/ 	.word	0xffffffff
	.align		4
        /*0008*/ 	.word	0x00000000
	.align		4
        /*000c*/ 	.word	0xfffffffe
	.align		4
        /*0010*/ 	.word	0x00000000
	.align		4
        /*0014*/ 	.word	0xfffffffd
	.align		4
        /*0018*/ 	.word	0x00000000
	.align		4
        /*001c*/ 	.word	0xfffffffc


//--------------------- .nv.constant4             --------------------------
	.section	.nv.constant4,"a",@progbits
	.align	8
	.align		8
.nv.constant4:
        /*0000*/ 	.dword	_$_str
	.align		8
        /*0008*/ 	.dword	_$_str_$_2


//--------------------- .text.triton_poi_fused__native_batch_norm_legit_no_training_relu_17 --------------------------
	.section	.text.triton_poi_fused__native_batch_norm_legit_no_training_relu_17,"ax",@progbits
	.align	128
        .global         triton_poi_fused__native_batch_norm_legit_no_training_relu_17
        .type           triton_poi_fused__native_batch_norm_legit_no_training_relu_17,@function
        .size           triton_poi_fused__native_batch_norm_legit_no_training_relu_17,(.L_x_1 - triton_poi_fused__native_batch_norm_legit_no_training_relu_17)
        .other          triton_poi_fused__native_batch_norm_legit_no_training_relu_17,@"STO_CUDA_ENTRY STV_DEFAULT"
triton_poi_fused__native_batch_norm_legit_no_training_relu_17:
.text.triton_poi_fused__native_batch_norm_legit_no_training_relu_17:
[----:B------:R-:W-:Y:S01]  /*0000*/  LDC R1, c[0x0][0x28] ;  /* 0x00000a00ff017b82 */ /* 0x000fe20000000800 */
[----:B------:R-:W1:Y:S07]  /*0010*/  S2R R0, SR_TID.X ;  /* 0x0000000000007919 */ /* 0x000e6e0000002100 */
[----:B------:R-:W2:Y:S01]  /*0020*/  LDC.64 R2, c[0x0][0x220] ;  /* 0x00008800ff027b82 */ /* 0x000ea20000000a00 */
[----:B------:R-:W-:Y:S01]  /*0030*/  ULDC.64 UR4, c[0x0][0x208] ;  /* 0x0000820000047ab9 */ /* 0x000fe20000000a00 */
[----:B------:R-:W3:Y:S06]  /*0040*/  S2R R7, SR_CTAID.X ;  /* 0x0000000000077919 */ /* 0x000eec0000002500 */
[----:B------:R-:W4:Y:S08]  /*0050*/  LDC.64 R8, c[0x0][0x228] ;  /* 0x00008a00ff087b82 */ /* 0x000f300000000a00 */
[----:B------:R-:W5:Y:S01]  /*0060*/  LDC.64 R10, c[0x0][0x230] ;  /* 0x00008c00ff0a7b82 */ /* 0x000f620000000a00 */
[----:B-1----:R-:W-:-:S02]  /*0070*/  SHF.L.U32 R0, R0, 0x1, RZ ;  /* 0x0000000100007819 */ /* 0x002fc400000006ff */
[----:B---3--:R-:W-:Y:S02]  /*0080*/  SHF.R.S32.HI R5, RZ, 0x17, R7 ;  /* 0x00000017ff057819 */ /* 0x008fe40000011407 */
[----:B------:R-:W-:Y:S02]  /*0090*/  LOP3.LUT R0, R0, 0xfe, RZ, 0xc0, !PT ;  /* 0x000000fe00007812 */ /* 0x000fe400078ec0ff */
[----:B------:R-:W-:Y:S02]  /*00a0*/  SGXT R5, R5, 0x1 ;  /* 0x000000010505781a */ /* 0x000fe40000000200 */
[----:B------:R-:W-:Y:S02]  /*00b0*/  LEA R0, R7, R0, 0x8 ;  /* 0x0000000007007211 */ /* 0x000fe400078e40ff */
[----:B------:R-:W1:Y:S02]  /*00c0*/  LDC.64 R6, c[0x0][0x218] ;  /* 0x00008600ff067b82 */ /* 0x000e640000000a00 */
[----:B------:R-:W-:-:S04]  /*00d0*/  LEA.HI R5, R5, R0, RZ, 0x6 ;  /* 0x0000000005057211 */ /* 0x000fc800078f30ff */
[----:B------:R-:W-:-:S04]  /*00e0*/  LOP3.LUT R5, R5, 0xffffffc0, RZ, 0xc0, !PT ;  /* 0xffffffc005057812 */ /* 0x000fc800078ec0ff */
[----:B------:R-:W-:Y:S02]  /*00f0*/  IADD3 R13, R0, -R5, RZ ;  /* 0x80000005000d7210 */ /* 0x000fe40007ffe0ff */
[----:B------:R-:W3:Y:S03]  /*0100*/  LDC.64 R4, c[0x0][0x210] ;  /* 0x00008400ff047b82 */ /* 0x000ee60000000a00 */
[----:B--2---:R-:W-:-:S06]  /*0110*/  IMAD.WIDE R2, R13, 0x4, R2 ;  /* 0x000000040d027825 */ /* 0x004fcc00078e0202 */
[----:B------:R-:W2:Y:S01]  /*0120*/  LDG.E.EL.64 R2, desc[UR4][R2.64] ;  /* 0x0000000402027981 */ /* 0x000ea2000c2e1b00 */
[----:B-1----:R-:W-:-:S04]  /*0130*/  IMAD.WIDE R6, R13, 0x4, R6 ;  /* 0x000000040d067825 */ /* 0x002fc800078e0206 */
[C---:B----4-:R-:W-:Y:S02]  /*0140*/  IMAD.WIDE R8, R13.reuse, 0x4, R8 ;  /* 0x000000040d087825 */ /* 0x050fe400078e0208 */
[----:B------:R-:W4:Y:S02]  /*0150*/  LDG.E.EL.64 R6, desc[UR4][R6.64] ;  /* 0x0000000406067981 */ /* 0x000f24000c2e1b00 */
[----:B-----5:R-:W-:Y:S02]  /*0160*/  IMAD.WIDE R10, R13, 0x4, R10 ;  /* 0x000000040d0a7825 */ /* 0x020fe400078e020a */
[----:B------:R-:W5:Y:S02]  /*0170*/  LDG.E.EL.64 R8, desc[UR4][R8.64] ;  /* 0x0000000408087981 */ /* 0x000f64000c2e1b00 */
[----:B---3--:R-:W-:Y:S02]  /*0180*/  IMAD.WIDE R4, R0, 0x4, R4 ;  /* 0x0000000400047825 */ /* 0x008fe400078e0204 */
[----:B------:R-:W5:Y:S04]  /*0190*/  LDG.E.EL.64 R10, desc[UR4][R10.64] ;  /* 0x000000040a0a7981 */ /* 0x000f68000c2e1b00 */
[----:B------:R-:W4:Y:S01]  /*01a0*/  LDG.E.64 R4, desc[UR4][R4.64] ;  /* 0x0000000404047981 */ /* 0x000f22000c1e1b00 */
[----:B------:R-:W-:Y:S01]  /*01b0*/  HFMA2.MMA R14, -RZ, RZ, 1.625, 0 ;  /* 0x3e800000ff0e7435 */ /* 0x000fe200000001ff */
[----:B--2---:R-:W-:Y:S01]  /*01c0*/  FADD R2, R2, 9.9999997473787516356e-06 ;  /* 0x3727c5ac02027421 */ /* 0x004fe20000000000 */
[----:B------:R-:W-:-:S03]  /*01d0*/  FADD R3, R3, 9.9999997473787516356e-06 ;  /* 0x3727c5ac03037421 */ /* 0x000fc60000000000 */
[----:B------:R-:W1:Y:S08]  /*01e0*/  MUFU.SQRT R12, R2 ;  /* 0x00000002000c7308 */ /* 0x000e700000002000 */
[----:B------:R2:W3:Y:S01]  /*01f0*/  MUFU.SQRT R13, R3 ;  /* 0x00000003000d7308 */ /* 0x0004e20000002000 */
[C---:B-1----:R-:W-:Y:S02]  /*0200*/  FSETP.GT.AND P0, PT, R12.reuse, 8.50705917302346158658e+37, PT ;  /* 0x7e8000000c00780b */ /* 0x042fe40003f04000 */
[----:B------:R-:W-:Y:S01]  /*0210*/  FSETP.GEU.AND P2, PT, R12, 1.175494350822287508e-38, PT ;  /* 0x008000000c00780b */ /* 0x000fe20003f4e000 */
[----:B--2---:R-:W1:Y:S01]  /*0220*/  LDC.64 R2, c[0x0][0x238] ;  /* 0x00008e00ff027b82 */ /* 0x004e620000000a00 */
[----:B---3--:R-:W-:-:S02]  /*0230*/  FSETP.GT.AND P1, PT, R13, 8.50705917302346158658e+37, PT ;  /* 0x7e8000000d00780b */ /* 0x008fc40003f24000 */
[----:B------:R-:W-:-:S07]  /*0240*/  FSETP.GEU.AND P3, PT, R13, 1.175494350822287508e-38, PT ;  /* 0x008000000d00780b */ /* 0x000fce0003f6e000 */
[----:B------:R-:W-:-:S04]  /*0250*/  @P0 FMUL R12, R12, 0.25 ;  /* 0x3e8000000c0c0820 */ /* 0x000fc80000400000 */
[----:B------:R-:W-:Y:S01]  /*0260*/  @!P2 FMUL R12, R12, 16777216 ;  /* 0x4b8000000c0ca820 */ /* 0x000fe20000400000 */
[----:B------:R-:W-:-:S04]  /*0270*/  @P1 FMUL R13, R13, 0.25 ;  /* 0x3e8000000d0d1820 */ /* 0x000fc80000400000 */
[----:B------:R-:W-:Y:S01]  /*0280*/  @!P3 FMUL R13, R13, 16777216 ;  /* 0x4b8000000d0db820 */ /* 0x000fe20000400000 */
[----:B------:R-:W2:Y:S01]  /*0290*/  MUFU.RCP R12, R12 ;  /* 0x0000000c000c7308 */ /* 0x000ea20000001000 */
[----:B------:R-:W-:-:S07]  /*02a0*/  FSEL R15, R14, 1, P0 ;  /* 0x3f8000000e0f7808 */ /* 0x000fce0000000000 */
[----:B------:R-:W3:Y:S01]  /*02b0*/  MUFU.RCP R13, R13 ;  /* 0x0000000d000d7308 */ /* 0x000ee20000001000 */
[----:B------:R-:W-:Y:S01]  /*02c0*/  FSEL R14, R14, 1, P1 ;  /* 0x3f8000000e0e7808 */ /* 0x000fe20000800000 */
[----:B------:R-:W-:-:S04]  /*02d0*/  @!P2 FMUL R15, R15, 16777216 ;  /* 0x4b8000000f0fa820 */ /* 0x000fc80000400000 */
[----:B------:R-:W-:Y:S01]  /*02e0*/  @!P3 FMUL R14, R14, 16777216 ;  /* 0x4b8000000e0eb820 */ /* 0x000fe20000400000 */
[----:B----4-:R-:W-:Y:S01]  /*02f0*/  FADD R5, R5, -R7 ;  /* 0x8000000705057221 */ /* 0x010fe20000000000 */
[----:B------:R-:W-:Y:S01]  /*0300*/  FADD R4, R4, -R6 ;  /* 0x8000000604047221 */ /* 0x000fe20000000000 */
[----:B--2---:R-:W-:Y:S01]  /*0310*/  FMUL R15, R12, R15 ;  /* 0x0000000f0c0f7220 */ /* 0x004fe20000400000 */
[----:B---3--:R-:W-:-:S03]  /*0320*/  FMUL R14, R13, R14 ;  /* 0x0000000e0d0e7220 */ /* 0x008fc60000400000 */
[----:B------:R-:W-:Y:S01]  /*0330*/  FMUL R15, R4, R15 ;  /* 0x0000000f040f7220 */ /* 0x000fe20000400000 */
[----:B------:R-:W-:-:S03]  /*0340*/  FMUL R14, R5, R14 ;  /* 0x0000000e050e7220 */ /* 0x000fc60000400000 */
[----:B-----5:R-:W-:Y:S01]  /*0350*/  FFMA R8, R8, R15, R10 ;  /* 0x0000000f08087223 */ /* 0x020fe2000000000a */
[----:B------:R-:W-:-:S04]  /*0360*/  FFMA R9, R9, R14, R11 ;  /* 0x0000000e09097223 */ /* 0x000fc8000000000b */
[----:B------:R-:W-:Y:S02]  /*0370*/  FSETP.GEU.AND P0, PT, R8, RZ, PT ;  /* 0x000000ff0800720b */ /* 0x000fe40003f0e000 */
[C---:B------:R-:W-:Y:S01]  /*0380*/  FSETP.GEU.AND P1, PT, R9.reuse, RZ, PT ;  /* 0x000000ff0900720b */ /* 0x040fe20003f2e000 */
[----:B-1----:R-:W-:Y:S01]  /*0390*/  IMAD.WIDE R2, R0, 0x4, R2 ;  /* 0x0000000400027825 */ /* 0x002fe200078e0202 */
[----:B------:R-:W-:Y:S02]  /*03a0*/  FSEL R8, R8, RZ, P0 ;  /* 0x000000ff08087208 */ /* 0x000fe40000000000 */
[----:B------:R-:W-:-:S05]  /*03b0*/  FSEL R9, R9, RZ, P1 ;  /* 0x000000ff09097208 */ /* 0x000fca0000800000 */
[----:B------:R-:W-:Y:S01]  /*03c0*/  STG.E.64 desc[UR4][R2.64], R8 ;  /* 0x0000000802007986 */ /* 0x000fe2000c101b04 */
[----:B------:R-:W-:Y:S05]  /*03d0*/  EXIT ;  /* 0x000000000000794d */ /* 0x000fea0003800000 */
.L_x_0:
[----:B------:R-:W-:-:S00]  /*03e0*/  BRA `(.L_x_0) ;  /* 0xfffffffc00fc7947 */ /* 0x000fc0000383ffff */
[----:B------:R-:W-:-:S00]  /*03f0*/  NOP ;  /* 0x0000000000007918 */ /* 0x000fc00000000000 */
        /* <DEDUP_REMOVED lines=8> */
.L_x_1:


//--------------------- .nv.global.init           --------------------------
	.section	.nv.global.init,"aw",@progbits
.nv.global.init:
	.type		_$_str,@object
	.size		_$_str,(_$_str_$_2 - _$_str)
_$_str:
        /*0000*/ 	.byte	0x5f, 0x5f, 0x43, 0x55, 0x44, 0x41, 0x5f, 0x46, 0x54, 0x5a, 0x00
	.type		_$_str_$_2,@object
	.size		_$_str_$_2,(.L_1 - _$_str_$_2)
_$_str_$_2:
        /*000b*/ 	.byte	0x5f, 0x5f, 0x43, 0x55, 0x44, 0x41, 0x5f, 0x50, 0x52, 0x45, 0x43, 0x5f, 0x53, 0x51, 0x52, 0x54
        /*001b*/ 	.byte	0x00
.L_1:


//--------------------- .nv.constant0.triton_poi_fused__native_batch_norm_legit_no_training_relu_17 --------------------------
	.section	.nv.constant0.triton_poi_fused__native_batch_norm_legit_no_training_relu_17,"a",@progbits
	.sectionflags	@""
	.align	4
.nv.constant0.triton_poi_fused__native_batch_norm_legit_no_training_relu_17:
	.zero		580
